	.headerflags	@"EF_CUDA_TEXMODE_UNIFIED EF_CUDA_64BIT_ADDRESS EF_CUDA_SM86 EF_CUDA_VIRTUAL_SM(EF_CUDA_SM86)"
	.elftype	@"ET_EXEC"


//--------------------- .nv.info                  --------------------------
	.section	.nv.info,"",@"SHT_CUDA_INFO"
	.align	4


	//----- nvinfo : EIATTR_REGCOUNT
	.align		4
        /*0000*/ 	.byte	0x04, 0x2f
        /*0002*/ 	.short	(.L_1 - .L_0)
	.align		4
.L_0:
        /*0004*/ 	.word	index@(triton_per_fused__to_copy_mean_pow_13)
        /*0008*/ 	.word	0x0000000f


	//----- nvinfo : EIATTR_MIN_STACK_SIZE
	.align		4
.L_1:
        /*000c*/ 	.byte	0x04, 0x12
        /*000e*/ 	.short	(.L_3 - .L_2)
	.align		4
.L_2:
        /*0010*/ 	.word	index@(triton_per_fused__to_copy_mean_pow_13)
        /*0014*/ 	.word	0x00000000


	//----- nvinfo : EIATTR_FRAME_SIZE
	.align		4
.L_3:
        /*0018*/ 	.byte	0x04, 0x11
        /*001a*/ 	.short	(.L_5 - .L_4)
	.align		4
.L_4:
        /*001c*/ 	.word	index@(triton_per_fused__to_copy_mean_pow_13)
        /*0020*/ 	.word	0x00000000


	//----- nvinfo : EIATTR_MIN_STACK_SIZE
	.align		4
.L_5:
        /*0024*/ 	.byte	0x04, 0x12
        /*0026*/ 	.short	(.L_7 - .L_6)
	.align		4
.L_6:
        /*0028*/ 	.word	index@(triton_per_fused__to_copy_mean_pow_13)
        /*002c*/ 	.word	0x00000000
.L_7:


//--------------------- .nv.info.triton_per_fused__to_copy_mean_pow_13 --------------------------
	.section	.nv.info.triton_per_fused__to_copy_mean_pow_13,"",@"SHT_CUDA_INFO"
	.sectionflags	@""
	.align	4


	//----- nvinfo : EIATTR_CUDA_API_VERSION
	.align		4
        /*0000*/ 	.byte	0x04, 0x37
        /*0002*/ 	.short	(.L_9 - .L_8)
.L_8:
        /*0004*/ 	.word	0x0000007c


	//----- nvinfo : EIATTR_SW2861232_WAR
	.align		4
.L_9:
        /*0008*/ 	.byte	0x01, 0x35
	.zero		2


	//----- nvinfo : EIATTR_PARAM_CBANK
	.align		4
        /*000c*/ 	.byte	0x04, 0x0a
        /*000e*/ 	.short	(.L_11 - .L_10)
	.align		4
.L_10:
        /*0010*/ 	.word	index@(.nv.constant0.triton_per_fused__to_copy_mean_pow_13)
        /*0014*/ 	.short	0x0160
        /*0016*/ 	.short	0x0020


	//----- nvinfo : EIATTR_CBANK_PARAM_SIZE
	.align		4
.L_11:
        /*0018*/ 	.byte	0x03, 0x19
        /*001a*/ 	.short	0x0020


	//----- nvinfo : EIATTR_KPARAM_INFO
	.align		4
        /*001c*/ 	.byte	0x04, 0x17
        /*001e*/ 	.short	(.L_13 - .L_12)
.L_12:
        /*0020*/ 	.word	0x00000000
        /*0024*/ 	.short	0x0004
        /*0026*/ 	.short	0x0018
        /*0028*/ 	.byte	0x00, 0xf4, 0x21, 0x00


	//----- nvinfo : EIATTR_KPARAM_INFO
	.align		4
.L_13:
        /*002c*/ 	.byte	0x04, 0x17
        /*002e*/ 	.short	(.L_15 - .L_14)
.L_14:
        /*0030*/ 	.word	0x00000000
        /*0034*/ 	.short	0x0003
        /*0036*/ 	.short	0x0014
        /*0038*/ 	.byte	0x00, 0xf0, 0x11, 0x00


	//----- nvinfo : EIATTR_KPARAM_INFO
	.align		4
.L_15:
        /*003c*/ 	.byte	0x04, 0x17
        /*003e*/ 	.short	(.L_17 - .L_16)
.L_16:
        /*0040*/ 	.word	0x00000000
        /*0044*/ 	.short	0x0002
        /*0046*/ 	.short	0x0010
        /*0048*/ 	.byte	0x00, 0xf0, 0x11, 0x00


	//----- nvinfo : EIATTR_KPARAM_INFO
	.align		4
.L_17:
        /*004c*/ 	.byte	0x04, 0x17
        /*004e*/ 	.short	(.L_19 - .L_18)
.L_18:
        /*0050*/ 	.word	0x00000000
        /*0054*/ 	.short	0x0001
        /*0056*/ 	.short	0x0008
        /*0058*/ 	.byte	0x00, 0xf4, 0x21, 0x00


	//----- nvinfo : EIATTR_KPARAM_INFO
	.align		4
.L_19:
        /*005c*/ 	.byte	0x04, 0x17
        /*005e*/ 	.short	(.L_21 - .L_20)
.L_20:
        /*0060*/ 	.word	0x00000000
        /*0064*/ 	.short	0x0000
        /*0066*/ 	.short	0x0000
        /*0068*/ 	.byte	0x00, 0xf4, 0x21, 0x00


	//----- nvinfo : EIATTR_MAXREG_COUNT
	.align		4
.L_21:
        /*006c*/ 	.byte	0x03, 0x1b
        /*006e*/ 	.short	0x00ff


	//----- nvinfo : EIATTR_COOP_GROUP_MASK_REGIDS
	.align		4
        /*0070*/ 	.byte	0x04, 0x29
        /*0072*/ 	.short	(.L_23 - .L_22)


	//   ....[0]....
.L_22:
        /*0074*/ 	.word	0xffffffff


	//   ....[1]....
        /*0078*/ 	.word	0xffffffff


	//   ....[2]....
        /*007c*/ 	.word	0xffffffff


	//   ....[3]....
        /*0080*/ 	.word	0xffffffff


	//   ....[4]....
        /*0084*/ 	.word	0xffffffff


	//   ....[5]....
        /*0088*/ 	.word	0xffffffff


	//----- nvinfo : EIATTR_COOP_GROUP_INSTR_OFFSETS
	.align		4
.L_23:
        /*008c*/ 	.byte	0x04, 0x28
        /*008e*/ 	.short	(.L_25 - .L_24)


	//   ....[0]....
.L_24:
        /*0090*/ 	.word	0x00000140


	//   ....[1]....
        /*0094*/ 	.word	0x00000160


	//   ....[2]....
        /*0098*/ 	.word	0x00000190


	//   ....[3]....
        /*009c*/ 	.word	0x000001b0


	//   ....[4]....
        /*00a0*/ 	.word	0x000001d0


	//   ....[5]....
        /*00a4*/ 	.word	0x00000250


	//----- nvinfo : EIATTR_EXIT_INSTR_OFFSETS
	.align		4
.L_25:
        /*00a8*/ 	.byte	0x04, 0x1c
        /*00aa*/ 	.short	(.L_27 - .L_26)


	//   ....[0]....
.L_26:
        /*00ac*/ 	.word	0x00000290


	//   ....[1]....
        /*00b0*/ 	.word	0x000002e0


	//----- nvinfo : EIATTR_REQNTID
	.align		4
.L_27:
        /*00b4*/ 	.byte	0x04, 0x10
        /*00b6*/ 	.short	(.L_29 - .L_28)
.L_28:
        /*00b8*/ 	.word	0x00000040
        /*00bc*/ 	.word	0x00000001
        /*00c0*/ 	.word	0x00000001
.L_29:


//--------------------- .nv.callgraph             --------------------------
	.section	.nv.callgraph,"",@"SHT_CUDA_CALLGRAPH"
	.align	4
	.sectionentsize	8
	.align		4
        /*0000*/ 	.word	0x00000000
	.align		4
        /*0004*/ 	.word	0xffffffff
	.align		4
        /*0008*/ 	.word	0x00000000
	.align		4
        /*000c*/ 	.word	0xfffffffe
	.align		4
        /*0010*/ 	.word	0x00000000
	.align		4
        /*0014*/ 	.word	0xfffffffd
	.align		4
        /*0018*/ 	.word	0x00000000
	.align		4
        /*001c*/ 	.word	0xfffffffc


//--------------------- .nv.rel.action            --------------------------
	.section	.nv.rel.action,"",@"SHT_CUDA_RELOCINFO"
	.align	8
	.sectionentsize	8
        /*0000*/ 	.byte	0x73, 0x00, 0x00, 0x00, 0x00, 0x00, 0x00, 0x00, 0x00, 0x00, 0x00, 0x11, 0x25, 0x00, 0x05, 0x36


//--------------------- .nv.constant0.triton_per_fused__to_copy_mean_pow_13 --------------------------
	.section	.nv.constant0.triton_per_fused__to_copy_mean_pow_13,"a",@progbits
	.sectionflags	@""
	.align	4
.nv.constant0.triton_per_fused__to_copy_mean_pow_13:
	.zero		384


//--------------------- .text.triton_per_fused__to_copy_mean_pow_13 --------------------------
	.section	.text.triton_per_fused__to_copy_mean_pow_13,"ax",@progbits
	.sectionflags	@"SHF_BARRIERS=1"
	.sectioninfo	@"SHI_REGISTERS=15"
	.align	128
        .global         triton_per_fused__to_copy_mean_pow_13
        .type           triton_per_fused__to_copy_mean_pow_13,@function
        .size           triton_per_fused__to_copy_mean_pow_13,(.L_x_1 - triton_per_fused__to_copy_mean_pow_13)
        .other          triton_per_fused__to_copy_mean_pow_13,@"STO_CUDA_ENTRY STV_DEFAULT"
triton_per_fused__to_copy_mean_pow_13:
.text.triton_per_fused__to_copy_mean_pow_13:
[----:B------:R-:W-:Y:S02]  /*0000*/  MOV R1, c[0x0][0x28] ;  /* 0x00000a0000017a02 */ /* 0x000fe40000000f00 */
[----:B------:R-:W0:Y:S01]  /*0010*/  S2R R10, SR_CTAID.X ;  /* 0x00000000000a7919 */ /* 0x000e220000002500 */
[----:B------:R-:W-:-:S03]  /*0020*/  ULDC.64 UR4, c[0x0][0x118] ;  /* 0x0000460000047ab9 */ /* 0x000fc60000000a00 */
[----:B------:R-:W1:Y:S01]  /*0030*/  S2R R12, SR_TID.X ;  /* 0x00000000000c7919 */ /* 0x000e620000002100 */
[----:B0-----:R-:W-:-:S05]  /*0040*/  IMAD.HI R0, R10, 0x2aaaaaab, RZ ;  /* 0x2aaaaaab0a007827 */ /* 0x001fca00078e02ff */
[----:B------:R-:W-:-:S04]  /*0050*/  SHF.R.S32.HI R3, RZ, 0x1, R0 ;  /* 0x00000001ff037819 */ /* 0x000fc80000011400 */
[----:B------:R-:W-:Y:S02]  /*0060*/  LEA.HI R3, R0, R3, RZ, 0x1 ;  /* 0x0000000300037211 */ /* 0x000fe400078f08ff */
[----:B-1----:R-:W-:-:S03]  /*0070*/  LOP3.LUT R0, R12, 0x3f, RZ, 0xc0, !PT ;  /* 0x0000003f0c007812 */ /* 0x002fc600078ec0ff */
[----:B------:R-:W-:-:S05]  /*0080*/  IMAD R5, R3, -0xc, R10 ;  /* 0xfffffff403057824 */ /* 0x000fca00078e020a */
[----:B------:R-:W-:Y:S01]  /*0090*/  LEA R2, R5, R0, 0x6 ;  /* 0x0000000005027211 */ /* 0x000fe200078e30ff */
[----:B------:R-:W-:-:S04]  /*00a0*/  IMAD.MOV.U32 R5, RZ, RZ, 0x2 ;  /* 0x00000002ff057424 */ /* 0x000fc800078e00ff */
[----:B------:R-:W-:-:S04]  /*00b0*/  IMAD R2, R3, 0x900, R2 ;  /* 0x0000090003027824 */ /* 0x000fc800078e0202 */
[----:B------:R-:W-:-:S06]  /*00c0*/  IMAD.WIDE R2, R2, R5, c[0x0][0x160] ;  /* 0x0000580002027625 */ /* 0x000fcc00078e0205 */
[----:B------:R0:W2:Y:S01]  /*00d0*/  LDG.E.U16 R2, [R2.64] ;  /* 0x0000000402027981 */ /* 0x0000a2000c1e1500 */
[C---:B------:R-:W-:Y:S02]  /*00e0*/  LOP3.LUT P0, RZ, R12.reuse, 0x1f, RZ, 0xc0, !PT ;  /* 0x0000001f0cff7812 */ /* 0x040fe4000780c0ff */
[----:B------:R-:W-:Y:S02]  /*00f0*/  ISETP.GE.AND P1, PT, R12, 0x2, PT ;  /* 0x000000020c00780c */ /* 0x000fe40003f26270 */
[----:B0-----:R-:W-:-:S04]  /*0100*/  SHF.R.U32.HI R3, RZ, 0x3, R12 ;  /* 0x00000003ff037819 */ /* 0x001fc8000001160c */
[----:B------:R-:W-:Y:S02]  /*0110*/  LOP3.LUT R3, R3, 0x4, RZ, 0xc0, !PT ;  /* 0x0000000403037812 */ /* 0x000fe400078ec0ff */
[----:B--2---:R-:W-:-:S05]  /*0120*/  SHF.L.U32 R4, R2, 0x10, RZ ;  /* 0x0000001002047819 */ /* 0x004fca00000006ff */
[----:B------:R-:W-:-:S06]  /*0130*/  FMUL R5, R4, R4 ;  /* 0x0000000404057220 */ /* 0x000fcc0000400000 */
[----:B------:R-:W0:Y:S02]  /*0140*/  SHFL.BFLY PT, R5, R5, 0x10, 0x1f ;  /* 0x0e001f0005057f89 */ /* 0x000e2400000e0000 */
[----:B0-----:R-:W-:-:S05]  /*0150*/  FFMA R4, R4, R4, R5 ;  /* 0x0000000404047223 */ /* 0x001fca0000000005 */
[----:B------:R-:W0:Y:S02]  /*0160*/  SHFL.BFLY PT, R7, R4, 0x8, 0x1f ;  /* 0x0d001f0004077f89 */ /* 0x000e2400000e0000 */
[----:B0-----:R-:W-:Y:S01]  /*0170*/  FADD R7, R4, R7 ;  /* 0x0000000704077221 */ /* 0x001fe20000000000 */
[----:B------:R-:W-:-:S04]  /*0180*/  LOP3.LUT R4, R12, 0x1, RZ, 0xc0, !PT ;  /* 0x000000010c047812 */ /* 0x000fc800078ec0ff */
[----:B------:R-:W0:Y:S02]  /*0190*/  SHFL.BFLY PT, R6, R7, 0x4, 0x1f ;  /* 0x0c801f0007067f89 */ /* 0x000e2400000e0000 */
[----:B0-----:R-:W-:-:S05]  /*01a0*/  FADD R6, R7, R6 ;  /* 0x0000000607067221 */ /* 0x001fca0000000000 */
[----:B------:R-:W0:Y:S02]  /*01b0*/  SHFL.BFLY PT, R9, R6, 0x2, 0x1f ;  /* 0x0c401f0006097f89 */ /* 0x000e2400000e0000 */
[----:B0-----:R-:W-:-:S05]  /*01c0*/  FADD R9, R6, R9 ;  /* 0x0000000906097221 */ /* 0x001fca0000000000 */
[----:B------:R-:W0:Y:S02]  /*01d0*/  SHFL.BFLY PT, R2, R9, 0x1, 0x1f ;  /* 0x0c201f0009027f89 */ /* 0x000e2400000e0000 */
[----:B0-----:R-:W-:-:S05]  /*01e0*/  FADD R2, R9, R2 ;  /* 0x0000000209027221 */ /* 0x001fca0000000000 */
[----:B------:R-:W-:Y:S04]  /*01f0*/  @!P0 STS [R3], R2 ;  /* 0x0000000203008388 */ /* 0x000fe80000000800 */
[----:B------:R-:W-:Y:S01]  /*0200*/  BAR.SYNC.DEFER_BLOCKING 0x0 ;  /* 0x0000000000007b1d */ /* 0x000fe20000010000 */
[----:B------:R-:W-:-:S04]  /*0210*/  ISETP.NE.U32.AND P0, PT, R4, 0x1, PT ;  /* 0x000000010400780c */ /* 0x000fc80003f05070 */
[----:B------:R-:W-:Y:S01]  /*0220*/  ISETP.LT.AND P0, PT, R12, 0x2, P0 ;  /* 0x000000020c00780c */ /* 0x000fe20000701270 */
[----:B------:R-:W0:Y:S01]  /*0230*/  @!P1 LDS R8, [R12.X4] ;  /* 0x000000000c089984 */ /* 0x000e220000004800 */
[----:B------:R-:W-:-:S03]  /*0240*/  ISETP.NE.AND P1, PT, R0, RZ, PT ;  /* 0x000000ff0000720c */ /* 0x000fc60003f25270 */
[----:B0-----:R-:W0:Y:S02]  /*0250*/  SHFL.BFLY PT, R5, R8, 0x1, 0x1f ;  /* 0x0c201f0008057f89 */ /* 0x001e2400000e0000 */
[----:B0-----:R-:W-:-:S06]  /*0260*/  FADD R5, R8, R5 ;  /* 0x0000000508057221 */ /* 0x001fcc0000000000 */
[----:B------:R0:W-:Y:S04]  /*0270*/  @P0 STS [R12.X4], R5 ;  /* 0x000000050c000388 */ /* 0x0001e80000004800 */
[----:B------:R-:W-:Y:S06]  /*0280*/  BAR.SYNC.DEFER_BLOCKING 0x0 ;  /* 0x0000000000007b1d */ /* 0x000fec0000010000 */
[----:B------:R-:W-:Y:S05]  /*0290*/  @P1 EXIT ;  /* 0x000000000000194d */ /* 0x000fea0003800000 */
[----:B0-----:R-:W0:Y:S01]  /*02a0*/  LDS R5, [RZ] ;  /* 0x00000000ff057984 */ /* 0x001e220000000800 */
[----:B------:R-:W-:-:S04]  /*02b0*/  IMAD.MOV.U32 R3, RZ, RZ, 0x4 ;  /* 0x00000004ff037424 */ /* 0x000fc800078e00ff */
[----:B------:R-:W-:-:S05]  /*02c0*/  IMAD.WIDE R2, R10, R3, c[0x0][0x168] ;  /* 0x00005a000a027625 */ /* 0x000fca00078e0203 */
[----:B0-----:R-:W-:Y:S01]  /*02d0*/  STG.E [R2.64], R5 ;  /* 0x0000000502007986 */ /* 0x001fe2000c101904 */
[----:B------:R-:W-:Y:S05]  /*02e0*/  EXIT ;  /* 0x000000000000794d */ /* 0x000fea0003800000 */
.L_x_0:
[----:B------:R-:W-:-:S00]  /*02f0*/  BRA `(.L_x_0) ;  /* 0xfffffff000007947 */ /* 0x000fc0000383ffff */
[----:B------:R-:W-:-:S00]  /*0300*/  NOP ;  /* 0x0000000000007918 */ /* 0x000fc00000000000 */
[----:B------:R-:W-:-:S00]  /*0310*/  NOP ;  /* 0x0000000000007918 */ /* 0x000fc00000000000 */
[----:B------:R-:W-:-:S00]  /*0320*/  NOP ;  /* 0x0000000000007918 */ /* 0x000fc00000000000 */
[----:B------:R-:W-:-:S00]  /*0330*/  NOP ;  /* 0x0000000000007918 */ /* 0x000fc00000000000 */
[----:B------:R-:W-:-:S00]  /*0340*/  NOP ;  /* 0x0000000000007918 */ /* 0x000fc00000000000 */
[----:B------:R-:W-:-:S00]  /*0350*/  NOP ;  /* 0x0000000000007918 */ /* 0x000fc00000000000 */
[----:B------:R-:W-:-:S00]  /*0360*/  NOP ;  /* 0x0000000000007918 */ /* 0x000fc00000000000 */
[----:B------:R-:W-:-:S00]  /*0370*/  NOP ;  /* 0x0000000000007918 */ /* 0x000fc00000000000 */
.L_x_1:


//--------------------- .nv.shared.triton_per_fused__to_copy_mean_pow_13 --------------------------
	.section	.nv.shared.triton_per_fused__to_copy_mean_pow_13,"aw",@nobits
	.sectionflags	@""
	.align	16
